//
// Generated by NVIDIA NVVM Compiler
//
// Compiler Build ID: CL-36424714
// Cuda compilation tools, release 13.0, V13.0.88
// Based on NVVM 20.0.0
//

.version 9.0
.target sm_100
.address_size 64

	// .globl	_Z16initializeArraysPdPKdS_S_m

.visible .entry _Z16initializeArraysPdPKdS_S_m(
	.param .u64 .ptr .align 1 _Z16initializeArraysPdPKdS_S_m_param_0,
	.param .u64 .ptr .align 1 _Z16initializeArraysPdPKdS_S_m_param_1,
	.param .u64 .ptr .align 1 _Z16initializeArraysPdPKdS_S_m_param_2,
	.param .u64 .ptr .align 1 _Z16initializeArraysPdPKdS_S_m_param_3,
	.param .u64 _Z16initializeArraysPdPKdS_S_m_param_4
)
{
	.reg .pred 	%p<3>;
	.reg .b32 	%r<7>;
	.reg .b64 	%rd<21>;
	.reg .b64 	%fd<2>;

	ld.param.u64 	%rd9, [_Z16initializeArraysPdPKdS_S_m_param_0];
	ld.param.u64 	%rd10, [_Z16initializeArraysPdPKdS_S_m_param_1];
	ld.param.u64 	%rd11, [_Z16initializeArraysPdPKdS_S_m_param_2];
	ld.param.u64 	%rd12, [_Z16initializeArraysPdPKdS_S_m_param_3];
	ld.param.u64 	%rd13, [_Z16initializeArraysPdPKdS_S_m_param_4];
	mov.u32 	%r2, %ctaid.x;
	mov.u32 	%r3, %ntid.x;
	mov.u32 	%r4, %tid.x;
	mad.lo.s32 	%r5, %r2, %r3, %r4;
	cvt.u64.u32 	%rd20, %r5;
	mov.u32 	%r6, %nctaid.x;
	mul.lo.s32 	%r1, %r3, %r6;
	setp.le.u64 	%p1, %rd13, %rd20;
	@%p1 bra 	$L__BB0_3;
	cvt.u64.u32 	%rd2, %r1;
	cvta.to.global.u64 	%rd3, %rd9;
	cvta.to.global.u64 	%rd4, %rd10;
	cvta.to.global.u64 	%rd5, %rd11;
	cvta.to.global.u64 	%rd6, %rd12;
$L__BB0_2:
	shl.b64 	%rd14, %rd20, 3;
	add.s64 	%rd15, %rd3, %rd14;
	mov.b64 	%rd16, 0;
	st.global.u64 	[%rd15], %rd16;
	add.s64 	%rd17, %rd4, %rd14;
	ld.global.f64 	%fd1, [%rd17];
	add.s64 	%rd18, %rd5, %rd14;
	st.global.f64 	[%rd18], %fd1;
	add.s64 	%rd19, %rd6, %rd14;
	st.global.f64 	[%rd19], %fd1;
	add.s64 	%rd20, %rd20, %rd2;
	setp.lt.u64 	%p2, %rd20, %rd13;
	@%p2 bra 	$L__BB0_2;
$L__BB0_3:
	ret;

}
	// .globl	_Z3dotPKdS0_Pdm
.visible .entry _Z3dotPKdS0_Pdm(
	.param .u64 .ptr .align 1 _Z3dotPKdS0_Pdm_param_0,
	.param .u64 .ptr .align 1 _Z3dotPKdS0_Pdm_param_1,
	.param .u64 .ptr .align 1 _Z3dotPKdS0_Pdm_param_2,
	.param .u64 _Z3dotPKdS0_Pdm_param_3
)
{
	.reg .pred 	%p<4>;
	.reg .b32 	%r<7>;
	.reg .b64 	%rd<21>;
	.reg .b64 	%fd<12>;

	ld.param.u64 	%rd11, [_Z3dotPKdS0_Pdm_param_0];
	ld.param.u64 	%rd12, [_Z3dotPKdS0_Pdm_param_1];
	ld.param.u64 	%rd14, [_Z3dotPKdS0_Pdm_param_2];
	ld.param.u64 	%rd13, [_Z3dotPKdS0_Pdm_param_3];
	cvta.to.global.u64 	%rd1, %rd14;
	mov.u32 	%r2, %ctaid.x;
	mov.u32 	%r3, %ntid.x;
	mov.u32 	%r4, %tid.x;
	mad.lo.s32 	%r5, %r2, %r3, %r4;
	cvt.u64.u32 	%rd19, %r5;
	mov.u32 	%r6, %nctaid.x;
	mul.lo.s32 	%r1, %r3, %r6;
	setp.le.u64 	%p1, %rd13, %rd19;
	mov.f64 	%fd11, 0d0000000000000000;
	@%p1 bra 	$L__BB1_3;
	cvt.u64.u32 	%rd3, %r1;
	cvta.to.global.u64 	%rd4, %rd11;
	cvta.to.global.u64 	%rd5, %rd12;
	mov.f64 	%fd11, 0d0000000000000000;
$L__BB1_2:
	shl.b64 	%rd15, %rd19, 3;
	add.s64 	%rd16, %rd4, %rd15;
	ld.global.f64 	%fd6, [%rd16];
	add.s64 	%rd17, %rd5, %rd15;
	ld.global.f64 	%fd7, [%rd17];
	fma.rn.f64 	%fd11, %fd6, %fd7, %fd11;
	add.s64 	%rd19, %rd19, %rd3;
	setp.lt.u64 	%p2, %rd19, %rd13;
	@%p2 bra 	$L__BB1_2;
$L__BB1_3:
	ld.global.u64 	%rd20, [%rd1];
$L__BB1_4:
	mov.b64 	%fd8, %rd20;
	add.f64 	%fd9, %fd11, %fd8;
	mov.b64 	%rd18, %fd9;
	atom.relaxed.global.cas.b64 	%rd10, [%rd1], %rd20, %rd18;
	setp.ne.s64 	%p3, %rd20, %rd10;
	mov.u64 	%rd20, %rd10;
	@%p3 bra 	$L__BB1_4;
	ret;

}
	// .globl	_Z5axpbydPKddPdm
.visible .entry _Z5axpbydPKddPdm(
	.param .f64 _Z5axpbydPKddPdm_param_0,
	.param .u64 .ptr .align 1 _Z5axpbydPKddPdm_param_1,
	.param .f64 _Z5axpbydPKddPdm_param_2,
	.param .u64 .ptr .align 1 _Z5axpbydPKddPdm_param_3,
	.param .u64 _Z5axpbydPKddPdm_param_4
)
{
	.reg .pred 	%p<3>;
	.reg .b32 	%r<7>;
	.reg .b64 	%rd<14>;
	.reg .b64 	%fd<7>;

	ld.param.f64 	%fd1, [_Z5axpbydPKddPdm_param_0];
	ld.param.u64 	%rd7, [_Z5axpbydPKddPdm_param_1];
	ld.param.f64 	%fd2, [_Z5axpbydPKddPdm_param_2];
	ld.param.u64 	%rd8, [_Z5axpbydPKddPdm_param_3];
	ld.param.u64 	%rd9, [_Z5axpbydPKddPdm_param_4];
	mov.u32 	%r2, %ctaid.x;
	mov.u32 	%r3, %ntid.x;
	mov.u32 	%r4, %tid.x;
	mad.lo.s32 	%r5, %r2, %r3, %r4;
	cvt.u64.u32 	%rd13, %r5;
	mov.u32 	%r6, %nctaid.x;
	mul.lo.s32 	%r1, %r3, %r6;
	setp.le.u64 	%p1, %rd9, %rd13;
	@%p1 bra 	$L__BB2_3;
	cvt.u64.u32 	%rd2, %r1;
	cvta.to.global.u64 	%rd3, %rd7;
	cvta.to.global.u64 	%rd4, %rd8;
$L__BB2_2:
	shl.b64 	%rd10, %rd13, 3;
	add.s64 	%rd11, %rd3, %rd10;
	ld.global.f64 	%fd3, [%rd11];
	add.s64 	%rd12, %rd4, %rd10;
	ld.global.f64 	%fd4, [%rd12];
	mul.f64 	%fd5, %fd2, %fd4;
	fma.rn.f64 	%fd6, %fd1, %fd3, %fd5;
	st.global.f64 	[%rd12], %fd6;
	add.s64 	%rd13, %rd13, %rd2;
	setp.lt.u64 	%p2, %rd13, %rd9;
	@%p2 bra 	$L__BB2_2;
$L__BB2_3:
	ret;

}
	// .globl	_Z4gemvPKdS0_Pdmm
.visible .entry _Z4gemvPKdS0_Pdmm(
	.param .u64 .ptr .align 1 _Z4gemvPKdS0_Pdmm_param_0,
	.param .u64 .ptr .align 1 _Z4gemvPKdS0_Pdmm_param_1,
	.param .u64 .ptr .align 1 _Z4gemvPKdS0_Pdmm_param_2,
	.param .u64 _Z4gemvPKdS0_Pdmm_param_3,
	.param .u64 _Z4gemvPKdS0_Pdmm_param_4
)
{
	.reg .pred 	%p<11>;
	.reg .b32 	%r<5>;
	.reg .b64 	%rd<63>;
	.reg .b64 	%fd<112>;

	ld.param.u64 	%rd32, [_Z4gemvPKdS0_Pdmm_param_0];
	ld.param.u64 	%rd33, [_Z4gemvPKdS0_Pdmm_param_1];
	ld.param.u64 	%rd30, [_Z4gemvPKdS0_Pdmm_param_2];
	ld.param.u64 	%rd34, [_Z4gemvPKdS0_Pdmm_param_3];
	ld.param.u64 	%rd31, [_Z4gemvPKdS0_Pdmm_param_4];
	cvta.to.global.u64 	%rd1, %rd33;
	cvta.to.global.u64 	%rd2, %rd32;
	mov.u32 	%r1, %ctaid.x;
	mov.u32 	%r2, %ntid.x;
	mov.u32 	%r3, %tid.x;
	mad.lo.s32 	%r4, %r1, %r2, %r3;
	cvt.u64.u32 	%rd3, %r4;
	setp.le.u64 	%p1, %rd34, %rd3;
	@%p1 bra 	$L__BB3_15;
	setp.eq.s64 	%p2, %rd31, 0;
	mov.f64 	%fd111, 0d0000000000000000;
	@%p2 bra 	$L__BB3_14;
	mul.lo.s64 	%rd4, %rd31, %rd3;
	and.b64  	%rd5, %rd31, 15;
	setp.lt.u64 	%p3, %rd31, 16;
	mov.f64 	%fd111, 0d0000000000000000;
	mov.b64 	%rd58, 0;
	@%p3 bra 	$L__BB3_5;
	and.b64  	%rd58, %rd31, -16;
	shl.b64 	%rd36, %rd4, 3;
	add.s64 	%rd37, %rd36, %rd2;
	add.s64 	%rd55, %rd37, 64;
	add.s64 	%rd54, %rd1, 64;
	mov.f64 	%fd111, 0d0000000000000000;
	mov.u64 	%rd56, %rd58;
$L__BB3_4:
	.pragma "nounroll";
	ld.global.f64 	%fd18, [%rd55+-64];
	ld.global.f64 	%fd19, [%rd54+-64];
	fma.rn.f64 	%fd20, %fd18, %fd19, %fd111;
	ld.global.f64 	%fd21, [%rd55+-56];
	ld.global.f64 	%fd22, [%rd54+-56];
	fma.rn.f64 	%fd23, %fd21, %fd22, %fd20;
	ld.global.f64 	%fd24, [%rd55+-48];
	ld.global.f64 	%fd25, [%rd54+-48];
	fma.rn.f64 	%fd26, %fd24, %fd25, %fd23;
	ld.global.f64 	%fd27, [%rd55+-40];
	ld.global.f64 	%fd28, [%rd54+-40];
	fma.rn.f64 	%fd29, %fd27, %fd28, %fd26;
	ld.global.f64 	%fd30, [%rd55+-32];
	ld.global.f64 	%fd31, [%rd54+-32];
	fma.rn.f64 	%fd32, %fd30, %fd31, %fd29;
	ld.global.f64 	%fd33, [%rd55+-24];
	ld.global.f64 	%fd34, [%rd54+-24];
	fma.rn.f64 	%fd35, %fd33, %fd34, %fd32;
	ld.global.f64 	%fd36, [%rd55+-16];
	ld.global.f64 	%fd37, [%rd54+-16];
	fma.rn.f64 	%fd38, %fd36, %fd37, %fd35;
	ld.global.f64 	%fd39, [%rd55+-8];
	ld.global.f64 	%fd40, [%rd54+-8];
	fma.rn.f64 	%fd41, %fd39, %fd40, %fd38;
	ld.global.f64 	%fd42, [%rd55];
	ld.global.f64 	%fd43, [%rd54];
	fma.rn.f64 	%fd44, %fd42, %fd43, %fd41;
	ld.global.f64 	%fd45, [%rd55+8];
	ld.global.f64 	%fd46, [%rd54+8];
	fma.rn.f64 	%fd47, %fd45, %fd46, %fd44;
	ld.global.f64 	%fd48, [%rd55+16];
	ld.global.f64 	%fd49, [%rd54+16];
	fma.rn.f64 	%fd50, %fd48, %fd49, %fd47;
	ld.global.f64 	%fd51, [%rd55+24];
	ld.global.f64 	%fd52, [%rd54+24];
	fma.rn.f64 	%fd53, %fd51, %fd52, %fd50;
	ld.global.f64 	%fd54, [%rd55+32];
	ld.global.f64 	%fd55, [%rd54+32];
	fma.rn.f64 	%fd56, %fd54, %fd55, %fd53;
	ld.global.f64 	%fd57, [%rd55+40];
	ld.global.f64 	%fd58, [%rd54+40];
	fma.rn.f64 	%fd59, %fd57, %fd58, %fd56;
	ld.global.f64 	%fd60, [%rd55+48];
	ld.global.f64 	%fd61, [%rd54+48];
	fma.rn.f64 	%fd62, %fd60, %fd61, %fd59;
	ld.global.f64 	%fd63, [%rd55+56];
	ld.global.f64 	%fd64, [%rd54+56];
	fma.rn.f64 	%fd111, %fd63, %fd64, %fd62;
	add.s64 	%rd56, %rd56, -16;
	add.s64 	%rd55, %rd55, 128;
	add.s64 	%rd54, %rd54, 128;
	setp.ne.s64 	%p4, %rd56, 0;
	@%p4 bra 	$L__BB3_4;
$L__BB3_5:
	setp.eq.s64 	%p5, %rd5, 0;
	@%p5 bra 	$L__BB3_14;
	and.b64  	%rd16, %rd31, 7;
	setp.lt.u64 	%p6, %rd5, 8;
	@%p6 bra 	$L__BB3_8;
	add.s64 	%rd38, %rd58, %rd4;
	shl.b64 	%rd39, %rd38, 3;
	add.s64 	%rd40, %rd2, %rd39;
	ld.global.f64 	%fd66, [%rd40];
	shl.b64 	%rd41, %rd58, 3;
	add.s64 	%rd42, %rd1, %rd41;
	ld.global.f64 	%fd67, [%rd42];
	fma.rn.f64 	%fd68, %fd66, %fd67, %fd111;
	ld.global.f64 	%fd69, [%rd40+8];
	ld.global.f64 	%fd70, [%rd42+8];
	fma.rn.f64 	%fd71, %fd69, %fd70, %fd68;
	ld.global.f64 	%fd72, [%rd40+16];
	ld.global.f64 	%fd73, [%rd42+16];
	fma.rn.f64 	%fd74, %fd72, %fd73, %fd71;
	ld.global.f64 	%fd75, [%rd40+24];
	ld.global.f64 	%fd76, [%rd42+24];
	fma.rn.f64 	%fd77, %fd75, %fd76, %fd74;
	ld.global.f64 	%fd78, [%rd40+32];
	ld.global.f64 	%fd79, [%rd42+32];
	fma.rn.f64 	%fd80, %fd78, %fd79, %fd77;
	ld.global.f64 	%fd81, [%rd40+40];
	ld.global.f64 	%fd82, [%rd42+40];
	fma.rn.f64 	%fd83, %fd81, %fd82, %fd80;
	ld.global.f64 	%fd84, [%rd40+48];
	ld.global.f64 	%fd85, [%rd42+48];
	fma.rn.f64 	%fd86, %fd84, %fd85, %fd83;
	ld.global.f64 	%fd87, [%rd40+56];
	ld.global.f64 	%fd88, [%rd42+56];
	fma.rn.f64 	%fd111, %fd87, %fd88, %fd86;
	add.s64 	%rd58, %rd58, 8;
$L__BB3_8:
	setp.eq.s64 	%p7, %rd16, 0;
	@%p7 bra 	$L__BB3_14;
	and.b64  	%rd60, %rd31, 3;
	setp.lt.u64 	%p8, %rd16, 4;
	@%p8 bra 	$L__BB3_11;
	add.s64 	%rd43, %rd58, %rd4;
	shl.b64 	%rd44, %rd43, 3;
	add.s64 	%rd45, %rd2, %rd44;
	ld.global.f64 	%fd90, [%rd45];
	shl.b64 	%rd46, %rd58, 3;
	add.s64 	%rd47, %rd1, %rd46;
	ld.global.f64 	%fd91, [%rd47];
	fma.rn.f64 	%fd92, %fd90, %fd91, %fd111;
	ld.global.f64 	%fd93, [%rd45+8];
	ld.global.f64 	%fd94, [%rd47+8];
	fma.rn.f64 	%fd95, %fd93, %fd94, %fd92;
	ld.global.f64 	%fd96, [%rd45+16];
	ld.global.f64 	%fd97, [%rd47+16];
	fma.rn.f64 	%fd98, %fd96, %fd97, %fd95;
	ld.global.f64 	%fd99, [%rd45+24];
	ld.global.f64 	%fd100, [%rd47+24];
	fma.rn.f64 	%fd111, %fd99, %fd100, %fd98;
	add.s64 	%rd58, %rd58, 4;
$L__BB3_11:
	setp.eq.s64 	%p9, %rd60, 0;
	@%p9 bra 	$L__BB3_14;
	shl.b64 	%rd48, %rd58, 3;
	add.s64 	%rd62, %rd1, %rd48;
	add.s64 	%rd49, %rd58, %rd4;
	shl.b64 	%rd50, %rd49, 3;
	add.s64 	%rd61, %rd2, %rd50;
$L__BB3_13:
	.pragma "nounroll";
	ld.global.f64 	%fd101, [%rd61];
	ld.global.f64 	%fd102, [%rd62];
	fma.rn.f64 	%fd111, %fd101, %fd102, %fd111;
	add.s64 	%rd62, %rd62, 8;
	add.s64 	%rd61, %rd61, 8;
	add.s64 	%rd60, %rd60, -1;
	setp.ne.s64 	%p10, %rd60, 0;
	@%p10 bra 	$L__BB3_13;
$L__BB3_14:
	cvta.to.global.u64 	%rd51, %rd30;
	shl.b64 	%rd52, %rd3, 3;
	add.s64 	%rd53, %rd51, %rd52;
	st.global.f64 	[%rd53], %fd111;
$L__BB3_15:
	ret;

}


// ===== COMPILED SASS (sm_100) =====

	.target	sm_100

	.elftype	@"ET_EXEC"


//--------------------- .note.nv.tkinfo           --------------------------
	.section	.note.nv.tkinfo,"",@"SHT_NOTE"
	.sectionflags	@"SHF_NOTE_NV_TKINFO"
	.tkinfo
        /*0018*/ 	.word	0x00000002
        /*0030*/ 	.string	""
        /*0030*/ 	.string	"ptxas"
        /*0030*/ 	.string	"Cuda compilation tools, release 13.0, V13.0.88"
        /*0030*/ 	.string	"Build cuda_13.0.r13.0/compiler.36424714_0"
        /*0030*/ 	.string	"-arch sm_100 -m 64 "



//--------------------- .note.nv.cuinfo           --------------------------
	.section	.note.nv.cuinfo,"",@"SHT_NOTE"
	.sectionflags	@"SHF_NOTE_NV_CUINFO"
        /*0018*/ 	.short	0x0002
        /*001a*/ 	.short	0x0064
        /*001c*/ 	.short	0x0082
	.zero		2


//--------------------- .nv.info                  --------------------------
	.section	.nv.info,"",@"SHT_CUDA_INFO"
	.align	4


	//----- nvinfo : EIATTR_REGCOUNT
	.align		4
        /*0000*/ 	.byte	0x04, 0x2f
        /*0002*/ 	.short	(.L_1 - .L_0)
	.align		4
.L_0:
        /*0004*/ 	.word	index@(_Z16initializeArraysPdPKdS_S_m)
        /*0008*/ 	.word	0x0000000e


	//----- nvinfo : EIATTR_FRAME_SIZE
	.align		4
.L_1:
        /*000c*/ 	.byte	0x04, 0x11
        /*000e*/ 	.short	(.L_3 - .L_2)
	.align		4
.L_2:
        /*0010*/ 	.word	index@(_Z16initializeArraysPdPKdS_S_m)
        /*0014*/ 	.word	0x00000000


	//----- nvinfo : EIATTR_REGCOUNT
	.align		4
.L_3:
        /*0018*/ 	.byte	0x04, 0x2f
        /*001a*/ 	.short	(.L_5 - .L_4)
	.align		4
.L_4:
        /*001c*/ 	.word	index@(_Z3dotPKdS0_Pdm)
        /*0020*/ 	.word	0x00000010


	//----- nvinfo : EIATTR_FRAME_SIZE
	.align		4
.L_5:
        /*0024*/ 	.byte	0x04, 0x11
        /*0026*/ 	.short	(.L_7 - .L_6)
	.align		4
.L_6:
        /*0028*/ 	.word	index@(_Z3dotPKdS0_Pdm)
        /*002c*/ 	.word	0x00000000


	//----- nvinfo : EIATTR_REGCOUNT
	.align		4
.L_7:
        /*0030*/ 	.byte	0x04, 0x2f
        /*0032*/ 	.short	(.L_9 - .L_8)
	.align		4
.L_8:
        /*0034*/ 	.word	index@(_Z5axpbydPKddPdm)
        /*0038*/ 	.word	0x0000000e


	//----- nvinfo : EIATTR_FRAME_SIZE
	.align		4
.L_9:
        /*003c*/ 	.byte	0x04, 0x11
        /*003e*/ 	.short	(.L_11 - .L_10)
	.align		4
.L_10:
        /*0040*/ 	.word	index@(_Z5axpbydPKddPdm)
        /*0044*/ 	.word	0x00000000


	//----- nvinfo : EIATTR_REGCOUNT
	.align		4
.L_11:
        /*0048*/ 	.byte	0x04, 0x2f
        /*004a*/ 	.short	(.L_13 - .L_12)
	.align		4
.L_12:
        /*004c*/ 	.word	index@(_Z4gemvPKdS0_Pdmm)
        /*0050*/ 	.word	0x00000020


	//----- nvinfo : EIATTR_FRAME_SIZE
	.align		4
.L_13:
        /*0054*/ 	.byte	0x04, 0x11
        /*0056*/ 	.short	(.L_15 - .L_14)
	.align		4
.L_14:
        /*0058*/ 	.word	index@(_Z4gemvPKdS0_Pdmm)
        /*005c*/ 	.word	0x00000000


	//----- nvinfo : EIATTR_MIN_STACK_SIZE
	.align		4
.L_15:
        /*0060*/ 	.byte	0x04, 0x12
        /*0062*/ 	.short	(.L_17 - .L_16)
	.align		4
.L_16:
        /*0064*/ 	.word	index@(_Z4gemvPKdS0_Pdmm)
        /*0068*/ 	.word	0x00000000


	//----- nvinfo : EIATTR_MIN_STACK_SIZE
	.align		4
.L_17:
        /*006c*/ 	.byte	0x04, 0x12
        /*006e*/ 	.short	(.L_19 - .L_18)
	.align		4
.L_18:
        /*0070*/ 	.word	index@(_Z5axpbydPKddPdm)
        /*0074*/ 	.word	0x00000000


	//----- nvinfo : EIATTR_MIN_STACK_SIZE
	.align		4
.L_19:
        /*0078*/ 	.byte	0x04, 0x12
        /*007a*/ 	.short	(.L_21 - .L_20)
	.align		4
.L_20:
        /*007c*/ 	.word	index@(_Z3dotPKdS0_Pdm)
        /*0080*/ 	.word	0x00000000


	//----- nvinfo : EIATTR_MIN_STACK_SIZE
	.align		4
.L_21:
        /*0084*/ 	.byte	0x04, 0x12
        /*0086*/ 	.short	(.L_23 - .L_22)
	.align		4
.L_22:
        /*0088*/ 	.word	index@(_Z16initializeArraysPdPKdS_S_m)
        /*008c*/ 	.word	0x00000000
.L_23:


//--------------------- .nv.compat                --------------------------
	.section	.nv.compat,"",@"SHT_CUDA_COMPAT_INFO"
	.align	4
        /*0000*/ 	.byte	0x02, 0x09, 0x00, 0x00, 0x02, 0x02, 0x01, 0x00, 0x02, 0x05, 0x05, 0x00, 0x03, 0x07, 0x01, 0x01
        /*0010*/ 	.byte	0x02, 0x03, 0x00, 0x00, 0x02, 0x06, 0x01, 0x00, 0x04, 0x0b, 0x08, 0x00, 0x01, 0x00, 0x00, 0x00
        /*0020*/ 	.byte	0x00, 0x00, 0x00, 0x00


//--------------------- .nv.info._Z4gemvPKdS0_Pdmm --------------------------
	.section	.nv.info._Z4gemvPKdS0_Pdmm,"",@"SHT_CUDA_INFO"
	.sectionflags	@""
	.align	4


	//----- nvinfo : EIATTR_CUDA_API_VERSION
	.align		4
        /*0000*/ 	.byte	0x04, 0x37
        /*0002*/ 	.short	(.L_25 - .L_24)
.L_24:
        /*0004*/ 	.word	0x00000082


	//----- nvinfo : EIATTR_KPARAM_INFO
	.align		4
.L_25:
        /*0008*/ 	.byte	0x04, 0x17
        /*000a*/ 	.short	(.L_27 - .L_26)
.L_26:
        /*000c*/ 	.word	0x00000000
        /*0010*/ 	.short	0x0004
        /*0012*/ 	.short	0x0020
        /*0014*/ 	.byte	0x00, 0xf0, 0x21, 0x00


	//----- nvinfo : EIATTR_KPARAM_INFO
	.align		4
.L_27:
        /*0018*/ 	.byte	0x04, 0x17
        /*001a*/ 	.short	(.L_29 - .L_28)
.L_28:
        /*001c*/ 	.word	0x00000000
        /*0020*/ 	.short	0x0003
        /*0022*/ 	.short	0x0018
        /*0024*/ 	.byte	0x00, 0xf0, 0x21, 0x00


	//----- nvinfo : EIATTR_KPARAM_INFO
	.align		4
.L_29:
        /*0028*/ 	.byte	0x04, 0x17
        /*002a*/ 	.short	(.L_31 - .L_30)
.L_30:
        /*002c*/ 	.word	0x00000000
        /*0030*/ 	.short	0x0002
        /*0032*/ 	.short	0x0010
        /*0034*/ 	.byte	0x00, 0xf5, 0x21, 0x00


	//----- nvinfo : EIATTR_KPARAM_INFO
	.align		4
.L_31:
        /*0038*/ 	.byte	0x04, 0x17
        /*003a*/ 	.short	(.L_33 - .L_32)
.L_32:
        /*003c*/ 	.word	0x00000000
        /*0040*/ 	.short	0x0001
        /*0042*/ 	.short	0x0008
        /*0044*/ 	.byte	0x00, 0xf5, 0x21, 0x00


	//----- nvinfo : EIATTR_KPARAM_INFO
	.align		4
.L_33:
        /*0048*/ 	.byte	0x04, 0x17
        /*004a*/ 	.short	(.L_35 - .L_34)
.L_34:
        /*004c*/ 	.word	0x00000000
        /*0050*/ 	.short	0x0000
        /*0052*/ 	.short	0x0000
        /*0054*/ 	.byte	0x00, 0xf5, 0x21, 0x00


	//----- nvinfo : EIATTR_SPARSE_MMA_MASK
	.align		4
.L_35:
        /*0058*/ 	.byte	0x03, 0x50
        /*005a*/ 	.short	0x0000


	//----- nvinfo : EIATTR_MAXREG_COUNT
	.align		4
        /*005c*/ 	.byte	0x03, 0x1b
        /*005e*/ 	.short	0x00ff


	//----- nvinfo : EIATTR_MERCURY_ISA_VERSION
	.align		4
        /*0060*/ 	.byte	0x03, 0x5f
        /*0062*/ 	.short	0x0101


	//----- nvinfo : EIATTR_VRC_CTA_INIT_COUNT
	.align		4
        /*0064*/ 	.byte	0x02, 0x4a
	.zero		1
	.zero		1


	//----- nvinfo : EIATTR_EXIT_INSTR_OFFSETS
	.align		4
        /*0068*/ 	.byte	0x04, 0x1c
        /*006a*/ 	.short	(.L_37 - .L_36)


	//   ....[0]....
.L_36:
        /*006c*/ 	.word	0x00000080


	//   ....[1]....
        /*0070*/ 	.word	0x00000c60


	//----- nvinfo : EIATTR_CBANK_PARAM_SIZE
	.align		4
.L_37:
        /*0074*/ 	.byte	0x03, 0x19
        /*0076*/ 	.short	0x0028


	//----- nvinfo : EIATTR_PARAM_CBANK
	.align		4
        /*0078*/ 	.byte	0x04, 0x0a
        /*007a*/ 	.short	(.L_39 - .L_38)
	.align		4
.L_38:
        /*007c*/ 	.word	index@(.nv.constant0._Z4gemvPKdS0_Pdmm)
        /*0080*/ 	.short	0x0380
        /*0082*/ 	.short	0x0028


	//----- nvinfo : EIATTR_SW_WAR
	.align		4
.L_39:
        /*0084*/ 	.byte	0x04, 0x36
        /*0086*/ 	.short	(.L_41 - .L_40)
.L_40:
        /*0088*/ 	.word	0x00000008
.L_41:


//--------------------- .nv.info._Z5axpbydPKddPdm --------------------------
	.section	.nv.info._Z5axpbydPKddPdm,"",@"SHT_CUDA_INFO"
	.sectionflags	@""
	.align	4


	//----- nvinfo : EIATTR_CUDA_API_VERSION
	.align		4
        /*0000*/ 	.byte	0x04, 0x37
        /*0002*/ 	.short	(.L_43 - .L_42)
.L_42:
        /*0004*/ 	.word	0x00000082


	//----- nvinfo : EIATTR_KPARAM_INFO
	.align		4
.L_43:
        /*0008*/ 	.byte	0x04, 0x17
        /*000a*/ 	.short	(.L_45 - .L_44)
.L_44:
        /*000c*/ 	.word	0x00000000
        /*0010*/ 	.short	0x0004
        /*0012*/ 	.short	0x0020
        /*0014*/ 	.byte	0x00, 0xf0, 0x21, 0x00


	//----- nvinfo : EIATTR_KPARAM_INFO
	.align		4
.L_45:
        /*0018*/ 	.byte	0x04, 0x17
        /*001a*/ 	.short	(.L_47 - .L_46)
.L_46:
        /*001c*/ 	.word	0x00000000
        /*0020*/ 	.short	0x0003
        /*0022*/ 	.short	0x0018
        /*0024*/ 	.byte	0x00, 0xf5, 0x21, 0x00


	//----- nvinfo : EIATTR_KPARAM_INFO
	.align		4
.L_47:
        /*0028*/ 	.byte	0x04, 0x17
        /*002a*/ 	.short	(.L_49 - .L_48)
.L_48:
        /*002c*/ 	.word	0x00000000
        /*0030*/ 	.short	0x0002
        /*0032*/ 	.short	0x0010
        /*0034*/ 	.byte	0x00, 0xf0, 0x21, 0x00


	//----- nvinfo : EIATTR_KPARAM_INFO
	.align		4
.L_49:
        /*0038*/ 	.byte	0x04, 0x17
        /*003a*/ 	.short	(.L_51 - .L_50)
.L_50:
        /*003c*/ 	.word	0x00000000
        /*0040*/ 	.short	0x0001
        /*0042*/ 	.short	0x0008
        /*0044*/ 	.byte	0x00, 0xf5, 0x21, 0x00


	//----- nvinfo : EIATTR_KPARAM_INFO
	.align		4
.L_51:
        /*0048*/ 	.byte	0x04, 0x17
        /*004a*/ 	.short	(.L_53 - .L_52)
.L_52:
        /*004c*/ 	.word	0x00000000
        /*0050*/ 	.short	0x0000
        /*0052*/ 	.short	0x0000
        /*0054*/ 	.byte	0x00, 0xf0, 0x21, 0x00


	//----- nvinfo : EIATTR_SPARSE_MMA_MASK
	.align		4
.L_53:
        /*0058*/ 	.byte	0x03, 0x50
        /*005a*/ 	.short	0x0000


	//----- nvinfo : EIATTR_MAXREG_COUNT
	.align		4
        /*005c*/ 	.byte	0x03, 0x1b
        /*005e*/ 	.short	0x00ff


	//----- nvinfo : EIATTR_MERCURY_ISA_VERSION
	.align		4
        /*0060*/ 	.byte	0x03, 0x5f
        /*0062*/ 	.short	0x0101


	//----- nvinfo : EIATTR_VRC_CTA_INIT_COUNT
	.align		4
        /*0064*/ 	.byte	0x02, 0x4a
	.zero		1
	.zero		1


	//----- nvinfo : EIATTR_EXIT_INSTR_OFFSETS
	.align		4
        /*0068*/ 	.byte	0x04, 0x1c
        /*006a*/ 	.short	(.L_55 - .L_54)


	//   ....[0]....
.L_54:
        /*006c*/ 	.word	0x000000a0


	//   ....[1]....
        /*0070*/ 	.word	0x00000210


	//----- nvinfo : EIATTR_CRS_STACK_SIZE
	.align		4
.L_55:
        /*0074*/ 	.byte	0x04, 0x1e
        /*0076*/ 	.short	(.L_57 - .L_56)
.L_56:
        /*0078*/ 	.word	0x00000000


	//----- nvinfo : EIATTR_CBANK_PARAM_SIZE
	.align		4
.L_57:
        /*007c*/ 	.byte	0x03, 0x19
        /*007e*/ 	.short	0x0028


	//----- nvinfo : EIATTR_PARAM_CBANK
	.align		4
        /*0080*/ 	.byte	0x04, 0x0a
        /*0082*/ 	.short	(.L_59 - .L_58)
	.align		4
.L_58:
        /*0084*/ 	.word	index@(.nv.constant0._Z5axpbydPKddPdm)
        /*0088*/ 	.short	0x0380
        /*008a*/ 	.short	0x0028


	//----- nvinfo : EIATTR_SW_WAR
	.align		4
.L_59:
        /*008c*/ 	.byte	0x04, 0x36
        /*008e*/ 	.short	(.L_61 - .L_60)
.L_60:
        /*0090*/ 	.word	0x00000008
.L_61:


//--------------------- .nv.info._Z3dotPKdS0_Pdm  --------------------------
	.section	.nv.info._Z3dotPKdS0_Pdm,"",@"SHT_CUDA_INFO"
	.sectionflags	@""
	.align	4


	//----- nvinfo : EIATTR_CUDA_API_VERSION
	.align		4
        /*0000*/ 	.byte	0x04, 0x37
        /*0002*/ 	.short	(.L_63 - .L_62)
.L_62:
        /*0004*/ 	.word	0x00000082


	//----- nvinfo : EIATTR_KPARAM_INFO
	.align		4
.L_63:
        /*0008*/ 	.byte	0x04, 0x17
        /*000a*/ 	.short	(.L_65 - .L_64)
.L_64:
        /*000c*/ 	.word	0x00000000
        /*0010*/ 	.short	0x0003
        /*0012*/ 	.short	0x0018
        /*0014*/ 	.byte	0x00, 0xf0, 0x21, 0x00


	//----- nvinfo : EIATTR_KPARAM_INFO
	.align		4
.L_65:
        /*0018*/ 	.byte	0x04, 0x17
        /*001a*/ 	.short	(.L_67 - .L_66)
.L_66:
        /*001c*/ 	.word	0x00000000
        /*0020*/ 	.short	0x0002
        /*0022*/ 	.short	0x0010
        /*0024*/ 	.byte	0x00, 0xf5, 0x21, 0x00


	//----- nvinfo : EIATTR_KPARAM_INFO
	.align		4
.L_67:
        /*0028*/ 	.byte	0x04, 0x17
        /*002a*/ 	.short	(.L_69 - .L_68)
.L_68:
        /*002c*/ 	.word	0x00000000
        /*0030*/ 	.short	0x0001
        /*0032*/ 	.short	0x0008
        /*0034*/ 	.byte	0x00, 0xf5, 0x21, 0x00


	//----- nvinfo : EIATTR_KPARAM_INFO
	.align		4
.L_69:
        /*0038*/ 	.byte	0x04, 0x17
        /*003a*/ 	.short	(.L_71 - .L_70)
.L_70:
        /*003c*/ 	.word	0x00000000
        /*0040*/ 	.short	0x0000
        /*0042*/ 	.short	0x0000
        /*0044*/ 	.byte	0x00, 0xf5, 0x21, 0x00


	//----- nvinfo : EIATTR_SPARSE_MMA_MASK
	.align		4
.L_71:
        /*0048*/ 	.byte	0x03, 0x50
        /*004a*/ 	.short	0x0000


	//----- nvinfo : EIATTR_MAXREG_COUNT
	.align		4
        /*004c*/ 	.byte	0x03, 0x1b
        /*004e*/ 	.short	0x00ff


	//----- nvinfo : EIATTR_MERCURY_ISA_VERSION
	.align		4
        /*0050*/ 	.byte	0x03, 0x5f
        /*0052*/ 	.short	0x0101


	//----- nvinfo : EIATTR_VRC_CTA_INIT_COUNT
	.align		4
        /*0054*/ 	.byte	0x02, 0x4a
	.zero		1
	.zero		1


	//----- nvinfo : EIATTR_EXIT_INSTR_OFFSETS
	.align		4
        /*0058*/ 	.byte	0x04, 0x1c
        /*005a*/ 	.short	(.L_73 - .L_72)


	//   ....[0]....
.L_72:
        /*005c*/ 	.word	0x000002a0


	//----- nvinfo : EIATTR_CRS_STACK_SIZE
	.align		4
.L_73:
        /*0060*/ 	.byte	0x04, 0x1e
        /*0062*/ 	.short	(.L_75 - .L_74)
.L_74:
        /*0064*/ 	.word	0x00000000


	//----- nvinfo : EIATTR_CBANK_PARAM_SIZE
	.align		4
.L_75:
        /*0068*/ 	.byte	0x03, 0x19
        /*006a*/ 	.short	0x0020


	//----- nvinfo : EIATTR_PARAM_CBANK
	.align		4
        /*006c*/ 	.byte	0x04, 0x0a
        /*006e*/ 	.short	(.L_77 - .L_76)
	.align		4
.L_76:
        /*0070*/ 	.word	index@(.nv.constant0._Z3dotPKdS0_Pdm)
        /*0074*/ 	.short	0x0380
        /*0076*/ 	.short	0x0020


	//----- nvinfo : EIATTR_SW_WAR
	.align		4
.L_77:
        /*0078*/ 	.byte	0x04, 0x36
        /*007a*/ 	.short	(.L_79 - .L_78)
.L_78:
        /*007c*/ 	.word	0x00000008
.L_79:


//--------------------- .nv.info._Z16initializeArraysPdPKdS_S_m --------------------------
	.section	.nv.info._Z16initializeArraysPdPKdS_S_m,"",@"SHT_CUDA_INFO"
	.sectionflags	@""
	.align	4


	//----- nvinfo : EIATTR_CUDA_API_VERSION
	.align		4
        /*0000*/ 	.byte	0x04, 0x37
        /*0002*/ 	.short	(.L_81 - .L_80)
.L_80:
        /*0004*/ 	.word	0x00000082


	//----- nvinfo : EIATTR_KPARAM_INFO
	.align		4
.L_81:
        /*0008*/ 	.byte	0x04, 0x17
        /*000a*/ 	.short	(.L_83 - .L_82)
.L_82:
        /*000c*/ 	.word	0x00000000
        /*0010*/ 	.short	0x0004
        /*0012*/ 	.short	0x0020
        /*0014*/ 	.byte	0x00, 0xf0, 0x21, 0x00


	//----- nvinfo : EIATTR_KPARAM_INFO
	.align		4
.L_83:
        /*0018*/ 	.byte	0x04, 0x17
        /*001a*/ 	.short	(.L_85 - .L_84)
.L_84:
        /*001c*/ 	.word	0x00000000
        /*0020*/ 	.short	0x0003
        /*0022*/ 	.short	0x0018
        /*0024*/ 	.byte	0x00, 0xf5, 0x21, 0x00


	//----- nvinfo : EIATTR_KPARAM_INFO
	.align		4
.L_85:
        /*0028*/ 	.byte	0x04, 0x17
        /*002a*/ 	.short	(.L_87 - .L_86)
.L_86:
        /*002c*/ 	.word	0x00000000
        /*0030*/ 	.short	0x0002
        /*0032*/ 	.short	0x0010
        /*0034*/ 	.byte	0x00, 0xf5, 0x21, 0x00


	//----- nvinfo : EIATTR_KPARAM_INFO
	.align		4
.L_87:
        /*0038*/ 	.byte	0x04, 0x17
        /*003a*/ 	.short	(.L_89 - .L_88)
.L_88:
        /*003c*/ 	.word	0x00000000
        /*0040*/ 	.short	0x0001
        /*0042*/ 	.short	0x0008
        /*0044*/ 	.byte	0x00, 0xf5, 0x21, 0x00


	//----- nvinfo : EIATTR_KPARAM_INFO
	.align		4
.L_89:
        /*0048*/ 	.byte	0x04, 0x17
        /*004a*/ 	.short	(.L_91 - .L_90)
.L_90:
        /*004c*/ 	.word	0x00000000
        /*0050*/ 	.short	0x0000
        /*0052*/ 	.short	0x0000
        /*0054*/ 	.byte	0x00, 0xf5, 0x21, 0x00


	//----- nvinfo : EIATTR_SPARSE_MMA_MASK
	.align		4
.L_91:
        /*0058*/ 	.byte	0x03, 0x50
        /*005a*/ 	.short	0x0000


	//----- nvinfo : EIATTR_MAXREG_COUNT
	.align		4
        /*005c*/ 	.byte	0x03, 0x1b
        /*005e*/ 	.short	0x00ff


	//----- nvinfo : EIATTR_MERCURY_ISA_VERSION
	.align		4
        /*0060*/ 	.byte	0x03, 0x5f
        /*0062*/ 	.short	0x0101


	//----- nvinfo : EIATTR_VRC_CTA_INIT_COUNT
	.align		4
        /*0064*/ 	.byte	0x02, 0x4a
	.zero		1
	.zero		1


	//----- nvinfo : EIATTR_EXIT_INSTR_OFFSETS
	.align		4
        /*0068*/ 	.byte	0x04, 0x1c
        /*006a*/ 	.short	(.L_93 - .L_92)


	//   ....[0]....
.L_92:
        /*006c*/ 	.word	0x000000a0


	//   ....[1]....
        /*0070*/ 	.word	0x00000240


	//----- nvinfo : EIATTR_CRS_STACK_SIZE
	.align		4
.L_93:
        /*0074*/ 	.byte	0x04, 0x1e
        /*0076*/ 	.short	(.L_95 - .L_94)
.L_94:
        /*0078*/ 	.word	0x00000000


	//----- nvinfo : EIATTR_CBANK_PARAM_SIZE
	.align		4
.L_95:
        /*007c*/ 	.byte	0x03, 0x19
        /*007e*/ 	.short	0x0028


	//----- nvinfo : EIATTR_PARAM_CBANK
	.align		4
        /*0080*/ 	.byte	0x04, 0x0a
        /*0082*/ 	.short	(.L_97 - .L_96)
	.align		4
.L_96:
        /*0084*/ 	.word	index@(.nv.constant0._Z16initializeArraysPdPKdS_S_m)
        /*0088*/ 	.short	0x0380
        /*008a*/ 	.short	0x0028


	//----- nvinfo : EIATTR_SW_WAR
	.align		4
.L_97:
        /*008c*/ 	.byte	0x04, 0x36
        /*008e*/ 	.short	(.L_99 - .L_98)
.L_98:
        /*0090*/ 	.word	0x00000008
.L_99:


//--------------------- .nv.callgraph             --------------------------
	.section	.nv.callgraph,"",@"SHT_CUDA_CALLGRAPH"
	.align	4
	.sectionentsize	8
	.align		4
        /*0000*/ 	.word	0x00000000
	.align		4
        /*0004*/ 	.word	0xffffffff
	.align		4
        /*0008*/ 	.word	0x00000000
	.align		4
        /*000c*/ 	.word	0xfffffffe
	.align		4
        /*0010*/ 	.word	0x00000000
	.align		4
        /*0014*/ 	.word	0xfffffffd
	.align		4
        /*0018*/ 	.word	0x00000000
	.align		4
        /*001c*/ 	.word	0xfffffffc


//--------------------- .text._Z4gemvPKdS0_Pdmm   --------------------------
	.section	.text._Z4gemvPKdS0_Pdmm,"ax",@progbits
	.align	128
        .global         _Z4gemvPKdS0_Pdmm
        .type           _Z4gemvPKdS0_Pdmm,@function
        .size           _Z4gemvPKdS0_Pdmm,(.L_x_16 - _Z4gemvPKdS0_Pdmm)
        .other          _Z4gemvPKdS0_Pdmm,@"STO_CUDA_ENTRY STV_DEFAULT"
_Z4gemvPKdS0_Pdmm:
.text._Z4gemvPKdS0_Pdmm:
[----:B------:R-:W-:Y:S01]  /*0000*/  LDC R1, c[0x0][0x37c] ;  /* 0x0000df00ff017b82 */ /* 0x000fe20000000800 */
[----:B------:R-:W0:Y:S07]  /*0010*/  S2R R0, SR_TID.X ;  /* 0x0000000000007919 */ /* 0x000e2e0000002100 */
[----:B------:R-:W0:Y:S01]  /*0020*/  S2UR UR4, SR_CTAID.X ;  /* 0x00000000000479c3 */ /* 0x000e220000002500 */
[----:B------:R-:W1:Y:S07]  /*0030*/  LDCU.64 UR6, c[0x0][0x398] ;  /* 0x00007300ff0677ac */ /* 0x000e6e0008000a00 */
[----:B------:R-:W0:Y:S02]  /*0040*/  LDC R21, c[0x0][0x360] ;  /* 0x0000d800ff157b82 */ /* 0x000e240000000800 */
[----:B0-----:R-:W-:-:S05]  /*0050*/  IMAD R21, R21, UR4, R0 ;  /* 0x0000000415157c24 */ /* 0x001fca000f8e0200 */
[----:B-1----:R-:W-:-:S04]  /*0060*/  ISETP.GE.U32.AND P0, PT, R21, UR6, PT ;  /* 0x0000000615007c0c */ /* 0x002fc8000bf06070 */
[----:B------:R-:W-:-:S13]  /*0070*/  ISETP.GE.U32.AND.EX P0, PT, RZ, UR7, PT, P0 ;  /* 0x00000007ff007c0c */ /* 0x000fda000bf06100 */
[----:B------:R-:W-:Y:S05]  /*0080*/  @P0 EXIT ;  /* 0x000000000000094d */ /* 0x000fea0003800000 */
[----:B------:R-:W0:Y:S01]  /*0090*/  LDCU.64 UR8, c[0x0][0x3a0] ;  /* 0x00007400ff0877ac */ /* 0x000e220008000a00 */
[----:B------:R-:W-:Y:S01]  /*00a0*/  CS2R R12, SRZ ;  /* 0x00000000000c7805 */ /* 0x000fe2000001ff00 */
[----:B------:R-:W1:Y:S01]  /*00b0*/  LDCU.64 UR10, c[0x0][0x358] ;  /* 0x00006b00ff0a77ac */ /* 0x000e620008000a00 */
[----:B0-----:R-:W-:-:S04]  /*00c0*/  UISETP.NE.U32.AND UP0, UPT, UR8, URZ, UPT ;  /* 0x000000ff0800728c */ /* 0x001fc8000bf05070 */
[----:B------:R-:W-:-:S09]  /*00d0*/  UISETP.NE.AND.EX UP0, UPT, UR9, URZ, UPT, UP0 ;  /* 0x000000ff0900728c */ /* 0x000fd2000bf05300 */
[----:B-1----:R-:W-:Y:S05]  /*00e0*/  BRA.U !UP0, `(.L_x_0) ;  /* 0x0000000908cc7547 */ /* 0x002fea000b800000 */
[----:B------:R-:W-:Y:S02]  /*00f0*/  UISETP.GE.U32.AND UP1, UPT, UR8, 0x10, UPT ;  /* 0x000000100800788c */ /* 0x000fe4000bf26070 */
[C---:B------:R-:W-:Y:S01]  /*0100*/  IMAD.WIDE.U32 R4, R21.reuse, UR8, RZ ;  /* 0x0000000815047c25 */ /* 0x040fe2000f8e00ff */
[----:B------:R-:W-:Y:S01]  /*0110*/  ULOP3.LUT UR12, UR8, 0xf, URZ, 0xc0, !UPT ;  /* 0x0000000f080c7892 */ /* 0x000fe2000f8ec0ff */
[----:B------:R-:W-:Y:S01]  /*0120*/  CS2R R12, SRZ ;  /* 0x00000000000c7805 */ /* 0x000fe2000001ff00 */
[----:B------:R-:W-:Y:S02]  /*0130*/  UISETP.GE.U32.AND.EX UP1, UPT, UR9, URZ, UPT, UP1 ;  /* 0x000000ff0900728c */ /* 0x000fe4000bf26110 */
[----:B------:R-:W-:Y:S01]  /*0140*/  IMAD R23, R21, UR9, R5 ;  /* 0x0000000915177c24 */ /* 0x000fe2000f8e0205 */
[----:B------:R-:W-:Y:S01]  /*0150*/  UISETP.NE.U32.AND UP0, UPT, UR12, URZ, UPT ;  /* 0x000000ff0c00728c */ /* 0x000fe2000bf05070 */
[----:B------:R-:W-:Y:S01]  /*0160*/  UMOV UR5, URZ ;  /* 0x000000ff00057c82 */ /* 0x000fe20008000000 */
[----:B------:R-:W-:-:S02]  /*0170*/  UMOV UR6, URZ ;  /* 0x000000ff00067c82 */ /* 0x000fc40008000000 */
[----:B------:R-:W-:Y:S02]  /*0180*/  UISETP.NE.AND.EX UP0, UPT, URZ, URZ, UPT, UP0 ;  /* 0x000000ffff00728c */ /* 0x000fe4000bf05300 */
[----:B------:R-:W-:Y:S09]  /*0190*/  BRA.U !UP1, `(.L_x_1) ;  /* 0x00000005091c7547 */ /* 0x000ff2000b800000 */
[----:B------:R-:W0:Y:S01]  /*01a0*/  LDCU.128 UR16, c[0x0][0x380] ;  /* 0x00007000ff1077ac */ /* 0x000e220008000c00 */
[----:B------:R-:W-:Y:S01]  /*01b0*/  CS2R R12, SRZ ;  /* 0x00000000000c7805 */ /* 0x000fe2000001ff00 */
[----:B------:R-:W1:Y:S01]  /*01c0*/  LDCU UR6, c[0x0][0x3a4] ;  /* 0x00007480ff0677ac */ /* 0x000e620008000800 */
[----:B------:R-:W-:Y:S01]  /*01d0*/  ULOP3.LUT UR5, UR8, 0xfffffff0, URZ, 0xc0, !UPT ;  /* 0xfffffff008057892 */ /* 0x000fe2000f8ec0ff */
[----:B0-----:R-:W-:Y:S01]  /*01e0*/  LEA R2, P0, R4, UR16, 0x3 ;  /* 0x0000001004027c11 */ /* 0x001fe2000f8018ff */
[----:B------:R-:W-:-:S03]  /*01f0*/  UIADD3 UR4, UP1, UPT, UR18, 0x40, URZ ;  /* 0x0000004012047890 */ /* 0x000fc6000ff3e0ff */
[----:B------:R-:W-:Y:S01]  /*0200*/  IADD3 R2, P1, PT, R2, 0x40, RZ ;  /* 0x0000004002027810 */ /* 0x000fe20007f3e0ff */
[----:B------:R-:W-:Y:S01]  /*0210*/  UIADD3.X UR7, UPT, UPT, URZ, UR19, URZ, UP1, !UPT ;  /* 0x00000013ff077290 */ /* 0x000fe20008ffe4ff */
[----:B------:R-:W-:Y:S01]  /*0220*/  LEA.HI.X R3, R4, UR17, R23, 0x3, P0 ;  /* 0x0000001104037c11 */ /* 0x000fe200080f1c17 */
[----:B------:R-:W-:Y:S01]  /*0230*/  IMAD.U32 R10, RZ, RZ, UR4 ;  /* 0x00000004ff0a7e24 */ /* 0x000fe2000f8e00ff */
[----:B------:R-:W-:-:S03]  /*0240*/  UMOV UR4, UR5 ;  /* 0x0000000500047c82 */ /* 0x000fc60008000000 */
[----:B------:R-:W-:Y:S02]  /*0250*/  IMAD.X R3, RZ, RZ, R3, P1 ;  /* 0x000000ffff037224 */ /* 0x000fe400008e0603 */
[----:B------:R-:W-:Y:S01]  /*0260*/  IMAD.U32 R11, RZ, RZ, UR7 ;  /* 0x00000007ff0b7e24 */ /* 0x000fe2000f8e00ff */
[----:B-1----:R-:W-:-:S06]  /*0270*/  UMOV UR7, UR6 ;  /* 0x0000000600077c82 */ /* 0x002fcc0008000000 */
.L_x_2:
[----:B------:R-:W2:Y:S04]  /*0280*/  LDG.E.64 R14, desc[UR10][R2.64+-0x40] ;  /* 0xffffc00a020e7981 */ /* 0x000ea8000c1e1b00 */
[----:B------:R-:W2:Y:S04]  /*0290*/  LDG.E.64 R28, desc[UR10][R10.64+-0x40] ;  /* 0xffffc00a0a1c7981 */ /* 0x000ea8000c1e1b00 */
[----:B------:R-:W3:Y:S04]  /*02a0*/  LDG.E.64 R6, desc[UR10][R2.64+-0x38] ;  /* 0xffffc80a02067981 */ /* 0x000ee8000c1e1b00 */
[----:B------:R-:W3:Y:S04]  /*02b0*/  LDG.E.64 R8, desc[UR10][R10.64+-0x38] ;  /* 0xffffc80a0a087981 */ /* 0x000ee8000c1e1b00 */
[----:B------:R-:W4:Y:S04]  /*02c0*/  LDG.E.64 R24, desc[UR10][R2.64+-0x30] ;  /* 0xffffd00a02187981 */ /* 0x000f28000c1e1b00 */
[----:B------:R-:W4:Y:S04]  /*02d0*/  LDG.E.64 R26, desc[UR10][R10.64+-0x30] ;  /* 0xffffd00a0a1a7981 */ /* 0x000f28000c1e1b00 */
[----:B------:R-:W5:Y:S04]  /*02e0*/  LDG.E.64 R16, desc[UR10][R2.64+-0x28] ;  /* 0xffffd80a02107981 */ /* 0x000f68000c1e1b00 */
[----:B------:R-:W5:Y:S01]  /*02f0*/  LDG.E.64 R18, desc[UR10][R10.64+-0x28] ;  /* 0xffffd80a0a127981 */ /* 0x000f62000c1e1b00 */
[----:B--2---:R-:W-:-:S03]  /*0300*/  DFMA R28, R14, R28, R12 ;  /* 0x0000001c0e1c722b */ /* 0x004fc6000000000c */
[----:B------:R-:W2:Y:S04]  /*0310*/  LDG.E.64 R12, desc[UR10][R2.64+-0x20] ;  /* 0xffffe00a020c7981 */ /* 0x000ea8000c1e1b00 */
[----:B------:R-:W2:Y:S01]  /*0320*/  LDG.E.64 R14, desc[UR10][R10.64+-0x20] ;  /* 0xffffe00a0a0e7981 */ /* 0x000ea2000c1e1b00 */
[----:B---3--:R-:W-:-:S03]  /*0330*/  DFMA R28, R6, R8, R28 ;  /* 0x00000008061c722b */ /* 0x008fc6000000001c */
[----:B------:R-:W3:Y:S04]  /*0340*/  LDG.E.64 R6, desc[UR10][R2.64+-0x18] ;  /* 0xffffe80a02067981 */ /* 0x000ee8000c1e1b00 */
[----:B------:R-:W3:Y:S01]  /*0350*/  LDG.E.64 R8, desc[UR10][R10.64+-0x18] ;  /* 0xffffe80a0a087981 */ /* 0x000ee2000c1e1b00 */
[----:B----4-:R-:W-:-:S03]  /*0360*/  DFMA R28, R24, R26, R28 ;  /* 0x0000001a181c722b */ /* 0x010fc6000000001c */
[----:B------:R-:W4:Y:S04]  /*0370*/  LDG.E.64 R24, desc[UR10][R2.64+-0x10] ;  /* 0xfffff00a02187981 */ /* 0x000f28000c1e1b00 */
[----:B------:R-:W4:Y:S01]  /*0380*/  LDG.E.64 R26, desc[UR10][R10.64+-0x10] ;  /* 0xfffff00a0a1a7981 */ /* 0x000f22000c1e1b00 */
[----:B-----5:R-:W-:-:S03]  /*0390*/  DFMA R28, R16, R18, R28 ;  /* 0x00000012101c722b */ /* 0x020fc6000000001c */
        /* <DEDUP_REMOVED lines=24> */
[----:B------:R0:W5:Y:S04]  /*0520*/  LDG.E.64 R18, desc[UR10][R2.64+0x38] ;  /* 0x0000380a02127981 */ /* 0x000168000c1e1b00 */
[----:B------:R1:W5:Y:S01]  /*0530*/  LDG.E.64 R16, desc[UR10][R10.64+0x38] ;  /* 0x0000380a0a107981 */ /* 0x000362000c1e1b00 */
[----:B------:R-:W-:-:S04]  /*0540*/  UIADD3 UR4, UP1, UPT, UR4, -0x10, URZ ;  /* 0xfffffff004047890 */ /* 0x000fc8000ff3e0ff */
[----:B------:R-:W-:Y:S01]  /*0550*/  UIADD3.X UR7, UPT, UPT, UR7, -0x1, URZ, UP1, !UPT ;  /* 0xffffffff07077890 */ /* 0x000fe20008ffe4ff */
[----:B0-----:R-:W-:Y:S01]  /*0560*/  IADD3 R2, P0, PT, R2, 0x80, RZ ;  /* 0x0000008002027810 */ /* 0x001fe20007f1e0ff */
[----:B------:R-:W-:Y:S01]  /*0570*/  UISETP.NE.U32.AND UP1, UPT, UR4, URZ, UPT ;  /* 0x000000ff0400728c */ /* 0x000fe2000bf25070 */
[----:B-1----:R-:W-:-:S03]  /*0580*/  IADD3 R10, P1, PT, R10, 0x80, RZ ;  /* 0x000000800a0a7810 */ /* 0x002fc60007f3e0ff */
[----:B------:R-:W-:Y:S01]  /*0590*/  UISETP.NE.AND.EX UP1, UPT, UR7, URZ, UPT, UP1 ;  /* 0x000000ff0700728c */ /* 0x000fe2000bf25310 */
[----:B------:R-:W-:Y:S02]  /*05a0*/  IMAD.X R3, RZ, RZ, R3, P0 ;  /* 0x000000ffff037224 */ /* 0x000fe400000e0603 */
[----:B------:R-:W-:Y:S01]  /*05b0*/  IMAD.X R11, RZ, RZ, R11, P1 ;  /* 0x000000ffff0b7224 */ /* 0x000fe200008e060b */
[----:B--2---:R-:W-:-:S08]  /*05c0*/  DFMA R12, R12, R14, R28 ;  /* 0x0000000e0c0c722b */ /* 0x004fd0000000001c */
[----:B---3--:R-:W-:-:S08]  /*05d0*/  DFMA R6, R6, R8, R12 ;  /* 0x000000080606722b */ /* 0x008fd0000000000c */
[----:B----4-:R-:W-:-:S08]  /*05e0*/  DFMA R6, R24, R26, R6 ;  /* 0x0000001a1806722b */ /* 0x010fd00000000006 */
[----:B-----5:R-:W-:Y:S01]  /*05f0*/  DFMA R12, R18, R16, R6 ;  /* 0x00000010120c722b */ /* 0x020fe20000000006 */
[----:B------:R-:W-:Y:S10]  /*0600*/  BRA.U UP1, `(.L_x_2) ;  /* 0xfffffffd011c7547 */ /* 0x000ff4000b83ffff */
.L_x_1:
[----:B------:R-:W-:Y:S05]  /*0610*/  BRA.U !UP0, `(.L_x_0) ;  /* 0x0000000508807547 */ /* 0x000fea000b800000 */
[----:B------:R-:W-:Y:S02]  /*0620*/  UISETP.GE.U32.AND UP1, UPT, UR12, 0x8, UPT ;  /* 0x000000080c00788c */ /* 0x000fe4000bf26070 */
[----:B------:R-:W-:Y:S02]  /*0630*/  ULOP3.LUT UR9, UR8, 0x7, URZ, 0xc0, !UPT ;  /* 0x0000000708097892 */ /* 0x000fe4000f8ec0ff */
[----:B------:R-:W-:Y:S02]  /*0640*/  UISETP.GE.U32.AND.EX UP1, UPT, URZ, URZ, UPT, UP1 ;  /* 0x000000ffff00728c */ /* 0x000fe4000bf26110 */
[----:B------:R-:W-:-:S04]  /*0650*/  UISETP.NE.U32.AND UP0, UPT, UR9, URZ, UPT ;  /* 0x000000ff0900728c */ /* 0x000fc8000bf05070 */
[----:B------:R-:W-:-:S03]  /*0660*/  UISETP.NE.AND.EX UP0, UPT, URZ, URZ, UPT, UP0 ;  /* 0x000000ffff00728c */ /* 0x000fc6000bf05300 */
[----:B------:R-:W-:Y:S08]  /*0670*/  BRA.U !UP1, `(.L_x_3) ;  /* 0x00000001098c7547 */ /* 0x000ff0000b800000 */
[----:B------:R-:W0:Y:S01]  /*0680*/  LDCU.128 UR12, c[0x0][0x380] ;  /* 0x00007000ff0c77ac */ /* 0x000e220008000c00 */
[----:B------:R-:W-:-:S04]  /*0690*/  IADD3 R0, P0, PT, R4, UR5, RZ ;  /* 0x0000000504007c10 */ /* 0x000fc8000ff1e0ff */
[----:B------:R-:W-:Y:S01]  /*06a0*/  IADD3.X R3, PT, PT, R23, UR6, RZ, P0, !PT ;  /* 0x0000000617037c10 */ /* 0x000fe200087fe4ff */
[----:B0-----:R-:W-:Y:S01]  /*06b0*/  ULEA UR4, UP1, UR5, UR14, 0x3 ;  /* 0x0000000e05047291 */ /* 0x001fe2000f8218ff */
[----:B------:R-:W-:-:S03]  /*06c0*/  LEA R10, P1, R0, UR12, 0x3 ;  /* 0x0000000c000a7c11 */ /* 0x000fc6000f8218ff */
[----:B------:R-:W-:Y:S01]  /*06d0*/  ULEA.HI.X UR7, UR5, UR15, UR6, 0x3, UP1 ;  /* 0x0000000f05077291 */ /* 0x000fe200088f1c06 */
[----:B------:R-:W-:Y:S01]  /*06e0*/  LEA.HI.X R11, R0, UR13, R3, 0x3, P1 ;  /* 0x0000000d000b7c11 */ /* 0x000fe200088f1c03 */
[----:B------:R-:W-:-:S04]  /*06f0*/  IMAD.U32 R2, RZ, RZ, UR4 ;  /* 0x00000004ff027e24 */ /* 0x000fc8000f8e00ff */
[----:B------:R-:W-:Y:S01]  /*0700*/  IMAD.U32 R3, RZ, RZ, UR7 ;  /* 0x00000007ff037e24 */ /* 0x000fe2000f8e00ff */
        /* <DEDUP_REMOVED lines=16> */
[----:B------:R-:W4:Y:S04]  /*0810*/  LDG.E.64 R28, desc[UR10][R2.64+0x30] ;  /* 0x0000300a021c7981 */ /* 0x000f28000c1e1b00 */
[----:B------:R-:W4:Y:S04]  /*0820*/  LDG.E.64 R10, desc[UR10][R10.64+0x38] ;  /* 0x0000380a0a0a7981 */ /* 0x000f28000c1e1b00 */
[----:B------:R-:W4:Y:S01]  /*0830*/  LDG.E.64 R2, desc[UR10][R2.64+0x38] ;  /* 0x0000380a02027981 */ /* 0x000f22000c1e1b00 */
[----:B-----5:R-:W-:Y:S01]  /*0840*/  DFMA R6, R6, R8, R24 ;  /* 0x000000080606722b */ /* 0x020fe20000000018 */
[----:B------:R-:W-:-:S04]  /*0850*/  UIADD3 UR5, UP1, UPT, UR5, 0x8, URZ ;  /* 0x0000000805057890 */ /* 0x000fc8000ff3e0ff */
[----:B------:R-:W-:-:S03]  /*0860*/  UIADD3.X UR6, UPT, UPT, URZ, UR6, URZ, UP1, !UPT ;  /* 0x00000006ff067290 */ /* 0x000fc60008ffe4ff */
[----:B--2---:R-:W-:-:S08]  /*0870*/  DFMA R6, R12, R14, R6 ;  /* 0x0000000e0c06722b */ /* 0x004fd00000000006 */
[----:B---3--:R-:W-:-:S08]  /*0880*/  DFMA R6, R16, R18, R6 ;  /* 0x000000121006722b */ /* 0x008fd00000000006 */
[----:B----4-:R-:W-:-:S08]  /*0890*/  DFMA R6, R26, R28, R6 ;  /* 0x0000001c1a06722b */ /* 0x010fd00000000006 */
[----:B------:R-:W-:-:S11]  /*08a0*/  DFMA R12, R10, R2, R6 ;  /* 0x000000020a0c722b */ /* 0x000fd60000000006 */
.L_x_3:
[----:B------:R-:W-:Y:S05]  /*08b0*/  BRA.U !UP0, `(.L_x_0) ;  /* 0x0000000108d87547 */ /* 0x000fea000b800000 */
[----:B------:R-:W-:Y:S02]  /*08c0*/  UISETP.GE.U32.AND UP1, UPT, UR9, 0x4, UPT ;  /* 0x000000040900788c */ /* 0x000fe4000bf26070 */
[----:B------:R-:W-:Y:S02]  /*08d0*/  ULOP3.LUT UR8, UR8, 0x3, URZ, 0xc0, !UPT ;  /* 0x0000000308087892 */ /* 0x000fe4000f8ec0ff */
[----:B------:R-:W-:Y:S02]  /*08e0*/  UISETP.GE.U32.AND.EX UP1, UPT, URZ, URZ, UPT, UP1 ;  /* 0x000000ffff00728c */ /* 0x000fe4000bf26110 */
[----:B------:R-:W-:Y:S01]  /*08f0*/  UISETP.NE.U32.AND UP0, UPT, UR8, URZ, UPT ;  /* 0x000000ff0800728c */ /* 0x000fe2000bf05070 */
[----:B------:R-:W-:-:S03]  /*0900*/  UMOV UR4, URZ ;  /* 0x000000ff00047c82 */ /* 0x000fc60008000000 */
[----:B------:R-:W-:-:S03]  /*0910*/  UISETP.NE.AND.EX UP0, UPT, UR4, URZ, UPT, UP0 ;  /* 0x000000ff0400728c */ /* 0x000fc6000bf05300 */
        /* <DEDUP_REMOVED lines=18> */
[----:B------:R-:W-:-:S04]  /*0a40*/  UIADD3 UR5, UP1, UPT, UR5, 0x4, URZ ;  /* 0x0000000405057890 */ /* 0x000fc8000ff3e0ff */
[----:B------:R-:W-:Y:S01]  /*0a50*/  UIADD3.X UR6, UPT, UPT, URZ, UR6, URZ, UP1, !UPT ;  /* 0x00000006ff067290 */ /* 0x000fe20008ffe4ff */
[----:B--2---:R-:W-:-:S08]  /*0a60*/  DFMA R24, R24, R28, R12 ;  /* 0x0000001c1818722b */ /* 0x004fd0000000000c */
[----:B---3--:R-:W-:-:S08]  /*0a70*/  DFMA R8, R8, R10, R24 ;  /* 0x0000000a0808722b */ /* 0x008fd00000000018 */
[----:B----4-:R-:W-:-:S08]  /*0a80*/  DFMA R2, R2, R6, R8 ;  /* 0x000000060202722b */ /* 0x010fd00000000008 */
[----:B-----5:R-:W-:-:S11]  /*0a90*/  DFMA R12, R14, R16, R2 ;  /* 0x000000100e0c722b */ /* 0x020fd60000000002 */
.L_x_4:
[----:B------:R-:W-:Y:S05]  /*0aa0*/  BRA.U !UP0, `(.L_x_0) ;  /* 0x00000001085c7547 */ /* 0x000fea000b800000 */
[----:B------:R-:W0:Y:S01]  /*0ab0*/  LDCU.128 UR12, c[0x0][0x380] ;  /* 0x00007000ff0c77ac */ /* 0x000e220008000c00 */
[----:B------:R-:W-:-:S04]  /*0ac0*/  IADD3 R4, P0, PT, R4, UR5, RZ ;  /* 0x0000000504047c10 */ /* 0x000fc8000ff1e0ff */
[----:B------:R-:W-:Y:S02]  /*0ad0*/  IADD3.X R7, PT, PT, R23, UR6, RZ, P0, !PT ;  /* 0x0000000617077c10 */ /* 0x000fe400087fe4ff */
[----:B0-----:R-:W-:Y:S01]  /*0ae0*/  LEA R0, P1, R4, UR12, 0x3 ;  /* 0x0000000c04007c11 */ /* 0x001fe2000f8218ff */
[----:B------:R-:W-:-:S03]  /*0af0*/  ULEA UR7, UP0, UR5, UR14, 0x3 ;  /* 0x0000000e05077291 */ /* 0x000fc6000f8018ff */
[----:B------:R-:W-:Y:S01]  /*0b00*/  LEA.HI.X R7, R4, UR13, R7, 0x3, P1 ;  /* 0x0000000d04077c11 */ /* 0x000fe200088f1c07 */
[----:B------:R-:W-:-:S12]  /*0b10*/  ULEA.HI.X UR5, UR5, UR15, UR6, 0x3, UP0 ;  /* 0x0000000f05057291 */ /* 0x000fd800080f1c06 */
.L_x_5:
[----:B------:R-:W-:Y:S02]  /*0b20*/  IMAD.U32 R4, RZ, RZ, UR7 ;  /* 0x00000007ff047e24 */ /* 0x000fe4000f8e00ff */
[----:B------:R-:W-:Y:S02]  /*0b30*/  IMAD.U32 R5, RZ, RZ, UR5 ;  /* 0x00000005ff057e24 */ /* 0x000fe4000f8e00ff */
[----:B------:R-:W-:Y:S02]  /*0b40*/  IMAD.MOV.U32 R2, RZ, RZ, R0 ;  /* 0x000000ffff027224 */ /* 0x000fe400078e0000 */
[----:B------:R-:W-:Y:S02]  /*0b50*/  IMAD.MOV.U32 R3, RZ, RZ, R7 ;  /* 0x000000ffff037224 */ /* 0x000fe400078e0007 */
[----:B------:R-:W2:Y:S04]  /*0b60*/  LDG.E.64 R4, desc[UR10][R4.64] ;  /* 0x0000000a04047981 */ /* 0x000ea8000c1e1b00 */
[----:B------:R-:W2:Y:S01]  /*0b70*/  LDG.E.64 R2, desc[UR10][R2.64] ;  /* 0x0000000a02027981 */ /* 0x000ea2000c1e1b00 */
[----:B------:R-:W-:-:S04]  /*0b80*/  UIADD3 UR8, UP0, UPT, UR8, -0x1, URZ ;  /* 0xffffffff08087890 */ /* 0x000fc8000ff1e0ff */
[----:B------:R-:W-:Y:S02]  /*0b90*/  UIADD3.X UR4, UPT, UPT, UR4, -0x1, URZ, UP0, !UPT ;  /* 0xffffffff04047890 */ /* 0x000fe400087fe4ff */
[----:B------:R-:W-:-:S04]  /*0ba0*/  UISETP.NE.U32.AND UP0, UPT, UR8, URZ, UPT ;  /* 0x000000ff0800728c */ /* 0x000fc8000bf05070 */
[----:B------:R-:W-:Y:S01]  /*0bb0*/  UISETP.NE.AND.EX UP0, UPT, UR4, URZ, UPT, UP0 ;  /* 0x000000ff0400728c */ /* 0x000fe2000bf05300 */
[----:B------:R-:W-:Y:S01]  /*0bc0*/  IADD3 R0, P0, PT, R0, 0x8, RZ ;  /* 0x0000000800007810 */ /* 0x000fe20007f1e0ff */
[----:B------:R-:W-:-:S04]  /*0bd0*/  UIADD3 UR7, UP1, UPT, UR7, 0x8, URZ ;  /* 0x0000000807077890 */ /* 0x000fc8000ff3e0ff */
[----:B------:R-:W-:Y:S01]  /*0be0*/  IMAD.X R7, RZ, RZ, R7, P0 ;  /* 0x000000ffff077224 */ /* 0x000fe200000e0607 */
[----:B------:R-:W-:Y:S01]  /*0bf0*/  UIADD3.X UR5, UPT, UPT, URZ, UR5, URZ, UP1, !UPT ;  /* 0x00000005ff057290 */ /* 0x000fe20008ffe4ff */
[----:B--2---:R-:W-:Y:S01]  /*0c00*/  DFMA R12, R2, R4, R12 ;  /* 0x00000004020c722b */ /* 0x004fe2000000000c */
[----:B------:R-:W-:Y:S10]  /*0c10*/  BRA.U UP0, `(.L_x_5) ;  /* 0xfffffffd00c07547 */ /* 0x000ff4000b83ffff */
.L_x_0:
[----:B------:R-:W0:Y:S02]  /*0c20*/  LDCU.64 UR4, c[0x0][0x390] ;  /* 0x00007200ff0477ac */ /* 0x000e240008000a00 */
[----:B0-----:R-:W-:-:S04]  /*0c30*/  LEA R2, P0, R21, UR4, 0x3 ;  /* 0x0000000415027c11 */ /* 0x001fc8000f8018ff */
[----:B------:R-:W-:-:S05]  /*0c40*/  LEA.HI.X R3, R21, UR5, RZ, 0x3, P0 ;  /* 0x0000000515037c11 */ /* 0x000fca00080f1cff */
[----:B------:R-:W-:Y:S01]  /*0c50*/  STG.E.64 desc[UR10][R2.64], R12 ;  /* 0x0000000c02007986 */ /* 0x000fe2000c101b0a */
[----:B------:R-:W-:Y:S05]  /*0c60*/  EXIT ;  /* 0x000000000000794d */ /* 0x000fea0003800000 */
.L_x_6:
[----:B------:R-:W-:-:S00]  /*0c70*/  BRA `(.L_x_6) ;  /* 0xfffffffc00fc7947 */ /* 0x000fc0000383ffff */
[----:B------:R-:W-:-:S00]  /*0c80*/  NOP ;  /* 0x0000000000007918 */ /* 0x000fc00000000000 */
[----:B------:R-:W-:-:S00]  /*0c90*/  NOP ;  /* 0x0000000000007918 */ /* 0x000fc00000000000 */
[----:B------:R-:W-:-:S00]  /*0ca0*/  NOP ;  /* 0x0000000000007918 */ /* 0x000fc00000000000 */
[----:B------:R-:W-:-:S00]  /*0cb0*/  NOP ;  /* 0x0000000000007918 */ /* 0x000fc00000000000 */
[----:B------:R-:W-:-:S00]  /*0cc0*/  NOP ;  /* 0x0000000000007918 */ /* 0x000fc00000000000 */
[----:B------:R-:W-:-:S00]  /*0cd0*/  NOP ;  /* 0x0000000000007918 */ /* 0x000fc00000000000 */
[----:B------:R-:W-:-:S00]  /*0ce0*/  NOP ;  /* 0x0000000000007918 */ /* 0x000fc00000000000 */
[----:B------:R-:W-:-:S00]  /*0cf0*/  NOP ;  /* 0x0000000000007918 */ /* 0x000fc00000000000 */
.L_x_16:


//--------------------- .text._Z5axpbydPKddPdm    --------------------------
	.section	.text._Z5axpbydPKddPdm,"ax",@progbits
	.align	128
        .global         _Z5axpbydPKddPdm
        .type           _Z5axpbydPKddPdm,@function
        .size           _Z5axpbydPKddPdm,(.L_x_17 - _Z5axpbydPKddPdm)
        .other          _Z5axpbydPKddPdm,@"STO_CUDA_ENTRY STV_DEFAULT"
_Z5axpbydPKddPdm:
.text._Z5axpbydPKddPdm:
[----:B------:R-:W-:Y:S01]  /*0000*/  LDC R1, c[0x0][0x37c] ;  /* 0x0000df00ff017b82 */ /* 0x000fe20000000800 */
[----:B------:R-:W0:Y:S07]  /*0010*/  S2R R3, SR_TID.X ;  /* 0x0000000000037919 */ /* 0x000e2e0000002100 */
[----:B------:R-:W0:Y:S01]  /*0020*/  S2UR UR4, SR_CTAID.X ;  /* 0x00000000000479c3 */ /* 0x000e220000002500 */
[----:B------:R-:W1:Y:S07]  /*0030*/  LDCU.64 UR6, c[0x0][0x3a0] ;  /* 0x00007400ff0677ac */ /* 0x000e6e0008000a00 */
[----:B------:R-:W0:Y:S01]  /*0040*/  LDC R10, c[0x0][0x360] ;  /* 0x0000d800ff0a7b82 */ /* 0x000e220000000800 */
[----:B------:R-:W2:Y:S01]  /*0050*/  LDCU UR5, c[0x0][0x370] ;  /* 0x00006e00ff0577ac */ /* 0x000ea20008000800 */
[----:B0-----:R-:W-:-:S02]  /*0060*/  IMAD R0, R10, UR4, R3 ;  /* 0x000000040a007c24 */ /* 0x001fc4000f8e0203 */
[----:B--2---:R-:W-:-:S03]  /*0070*/  IMAD R10, R10, UR5, RZ ;  /* 0x000000050a0a7c24 */ /* 0x004fc6000f8e02ff */
[----:B-1----:R-:W-:-:S04]  /*0080*/  ISETP.GE.U32.AND P0, PT, R0, UR6, PT ;  /* 0x0000000600007c0c */ /* 0x002fc8000bf06070 */
[----:B------:R-:W-:-:S13]  /*0090*/  ISETP.GE.U32.AND.EX P0, PT, RZ, UR7, PT, P0 ;  /* 0x00000007ff007c0c */ /* 0x000fda000bf06100 */
[----:B------:R-:W-:Y:S05]  /*00a0*/  @P0 EXIT ;  /* 0x000000000000094d */ /* 0x000fea0003800000 */
[----:B------:R-:W-:Y:S01]  /*00b0*/  IMAD.MOV.U32 R11, RZ, RZ, RZ ;  /* 0x000000ffff0b7224 */ /* 0x000fe200078e00ff */
[----:B------:R-:W0:Y:S01]  /*00c0*/  LDCU.64 UR4, c[0x0][0x358] ;  /* 0x00006b00ff0477ac */ /* 0x000e220008000a00 */
[----:B------:R-:W1:Y:S01]  /*00d0*/  LDCU.64 UR12, c[0x0][0x390] ;  /* 0x00007200ff0c77ac */ /* 0x000e620008000a00 */
[----:B------:R-:W2:Y:S01]  /*00e0*/  LDCU.64 UR14, c[0x0][0x380] ;  /* 0x00007000ff0e77ac */ /* 0x000ea20008000a00 */
[----:B------:R-:W3:Y:S01]  /*00f0*/  LDCU.64 UR8, c[0x0][0x388] ;  /* 0x00007100ff0877ac */ /* 0x000ee20008000a00 */
[----:B------:R-:W4:Y:S02]  /*0100*/  LDCU.64 UR10, c[0x0][0x398] ;  /* 0x00007300ff0a77ac */ /* 0x000f240008000a00 */
.L_x_7:
[C---:B------:R-:W-:Y:S01]  /*0110*/  IMAD.SHL.U32 R8, R0.reuse, 0x8, RZ ;  /* 0x0000000800087824 */ /* 0x040fe200078e00ff */
[----:B0-----:R-:W-:-:S04]  /*0120*/  SHF.L.U64.HI R2, R0, 0x3, R11 ;  /* 0x0000000300027819 */ /* 0x001fc8000001020b */
[----:B----4-:R-:W-:-:S04]  /*0130*/  IADD3 R4, P0, PT, R8, UR10, RZ ;  /* 0x0000000a08047c10 */ /* 0x010fc8000ff1e0ff */
[----:B------:R-:W-:Y:S02]  /*0140*/  IADD3.X R5, PT, PT, R2, UR11, RZ, P0, !PT ;  /* 0x0000000b02057c10 */ /* 0x000fe400087fe4ff */
[----:B---3--:R-:W-:-:S03]  /*0150*/  IADD3 R8, P0, PT, R8, UR8, RZ ;  /* 0x0000000808087c10 */ /* 0x008fc6000ff1e0ff */
[----:B0-----:R-:W1:Y:S01]  /*0160*/  LDG.E.64 R6, desc[UR4][R4.64] ;  /* 0x0000000404067981 */ /* 0x001e62000c1e1b00 */
[----:B------:R-:W-:-:S05]  /*0170*/  IADD3.X R9, PT, PT, R2, UR9, RZ, P0, !PT ;  /* 0x0000000902097c10 */ /* 0x000fca00087fe4ff */
[----:B------:R-:W2:Y:S01]  /*0180*/  LDG.E.64 R2, desc[UR4][R8.64] ;  /* 0x0000000408027981 */ /* 0x000ea2000c1e1b00 */
[----:B------:R-:W-:-:S05]  /*0190*/  IADD3 R0, P0, PT, R10, R0, RZ ;  /* 0x000000000a007210 */ /* 0x000fca0007f1e0ff */
[----:B------:R-:W-:Y:S01]  /*01a0*/  IMAD.X R11, RZ, RZ, R11, P0 ;  /* 0x000000ffff0b7224 */ /* 0x000fe200000e060b */
[----:B------:R-:W-:-:S04]  /*01b0*/  ISETP.GE.U32.AND P0, PT, R0, UR6, PT ;  /* 0x0000000600007c0c */ /* 0x000fc8000bf06070 */
[----:B------:R-:W-:Y:S01]  /*01c0*/  ISETP.GE.U32.AND.EX P0, PT, R11, UR7, PT, P0 ;  /* 0x000000070b007c0c */ /* 0x000fe2000bf06100 */
[----:B-1----:R-:W-:-:S08]  /*01d0*/  DMUL R6, R6, UR12 ;  /* 0x0000000c06067c28 */ /* 0x002fd00008000000 */
[----:B--2---:R-:W-:-:S07]  /*01e0*/  DFMA R2, R2, UR14, R6 ;  /* 0x0000000e02027c2b */ /* 0x004fce0008000006 */
[----:B------:R0:W-:Y:S01]  /*01f0*/  STG.E.64 desc[UR4][R4.64], R2 ;  /* 0x0000000204007986 */ /* 0x0001e2000c101b04 */
[----:B------:R-:W-:Y:S05]  /*0200*/  @!P0 BRA `(.L_x_7) ;  /* 0xfffffffc00c08947 */ /* 0x000fea000383ffff */
[----:B------:R-:W-:Y:S05]  /*0210*/  EXIT ;  /* 0x000000000000794d */ /* 0x000fea0003800000 */
.L_x_8:
        /* <DEDUP_REMOVED lines=14> */
.L_x_17:


//--------------------- .text._Z3dotPKdS0_Pdm     --------------------------
	.section	.text._Z3dotPKdS0_Pdm,"ax",@progbits
	.align	128
        .global         _Z3dotPKdS0_Pdm
        .type           _Z3dotPKdS0_Pdm,@function
        .size           _Z3dotPKdS0_Pdm,(.L_x_18 - _Z3dotPKdS0_Pdm)
        .other          _Z3dotPKdS0_Pdm,@"STO_CUDA_ENTRY STV_DEFAULT"
_Z3dotPKdS0_Pdm:
.text._Z3dotPKdS0_Pdm:
[----:B------:R-:W-:Y:S08]  /*0000*/  LDC R1, c[0x0][0x37c] ;  /* 0x0000df00ff017b82 */ /* 0x000ff00000000800 */
[----:B------:R-:W0:Y:S01]  /*0010*/  LDC.64 R2, c[0x0][0x390] ;  /* 0x0000e400ff027b82 */ /* 0x000e220000000a00 */
[----:B------:R-:W0:Y:S01]  /*0020*/  LDCU.64 UR4, c[0x0][0x358] ;  /* 0x00006b00ff0477ac */ /* 0x000e220008000a00 */
[----:B------:R-:W1:Y:S01]  /*0030*/  S2R R7, SR_TID.X ;  /* 0x0000000000077919 */ /* 0x000e620000002100 */
[----:B------:R-:W2:Y:S05]  /*0040*/  LDCU.64 UR8, c[0x0][0x398] ;  /* 0x00007300ff0877ac */ /* 0x000eaa0008000a00 */
[----:B------:R-:W1:Y:S01]  /*0050*/  S2UR UR6, SR_CTAID.X ;  /* 0x00000000000679c3 */ /* 0x000e620000002500 */
[----:B------:R-:W3:Y:S01]  /*0060*/  LDCU.128 UR12, c[0x0][0x380] ;  /* 0x00007000ff0c77ac */ /* 0x000ee20008000c00 */
[----:B0-----:R0:W5:Y:S06]  /*0070*/  LDG.E.64 R4, desc[UR4][R2.64] ;  /* 0x0000000402047981 */ /* 0x00116c000c1e1b00 */
[----:B------:R-:W1:Y:S01]  /*0080*/  LDC R12, c[0x0][0x360] ;  /* 0x0000d800ff0c7b82 */ /* 0x000e620000000800 */
[----:B------:R-:W4:Y:S01]  /*0090*/  LDCU UR7, c[0x0][0x370] ;  /* 0x00006e00ff0777ac */ /* 0x000f220008000800 */
[----:B------:R-:W-:Y:S01]  /*00a0*/  BSSY.RECONVERGENT B0, `(.L_x_9) ;  /* 0x0000017000007945 */ /* 0x000fe20003800200 */
[----:B------:R-:W-:Y:S01]  /*00b0*/  CS2R R8, SRZ ;  /* 0x0000000000087805 */ /* 0x000fe2000001ff00 */
[----:B-1----:R-:W-:-:S02]  /*00c0*/  IMAD R0, R12, UR6, R7 ;  /* 0x000000060c007c24 */ /* 0x002fc4000f8e0207 */
[----:B----4-:R-:W-:-:S03]  /*00d0*/  IMAD R12, R12, UR7, RZ ;  /* 0x000000070c0c7c24 */ /* 0x010fc6000f8e02ff */
[----:B--2---:R-:W-:-:S04]  /*00e0*/  ISETP.GE.U32.AND P0, PT, R0, UR8, PT ;  /* 0x0000000800007c0c */ /* 0x004fc8000bf06070 */
[----:B------:R-:W-:-:S13]  /*00f0*/  ISETP.GE.U32.AND.EX P0, PT, RZ, UR9, PT, P0 ;  /* 0x00000009ff007c0c */ /* 0x000fda000bf06100 */
[----:B0--3--:R-:W-:Y:S05]  /*0100*/  @P0 BRA `(.L_x_10) ;  /* 0x0000000000400947 */ /* 0x009fea0003800000 */
[----:B------:R-:W-:Y:S01]  /*0110*/  IMAD.MOV.U32 R13, RZ, RZ, RZ ;  /* 0x000000ffff0d7224 */ /* 0x000fe200078e00ff */
[----:B------:R-:W-:-:S07]  /*0120*/  CS2R R8, SRZ ;  /* 0x0000000000087805 */ /* 0x000fce000001ff00 */
.L_x_11:
[C---:B------:R-:W-:Y:S01]  /*0130*/  IMAD.SHL.U32 R10, R0.reuse, 0x8, RZ ;  /* 0x00000008000a7824 */ /* 0x040fe200078e00ff */
[----:B------:R-:W-:-:S04]  /*0140*/  SHF.L.U64.HI R11, R0, 0x3, R13 ;  /* 0x00000003000b7819 */ /* 0x000fc8000001020d */
[C---:B------:R-:W-:Y:S02]  /*0150*/  IADD3 R6, P0, PT, R10.reuse, UR12, RZ ;  /* 0x0000000c0a067c10 */ /* 0x040fe4000ff1e0ff */
[----:B------:R-:W-:Y:S02]  /*0160*/  IADD3 R10, P1, PT, R10, UR14, RZ ;  /* 0x0000000e0a0a7c10 */ /* 0x000fe4000ff3e0ff */
[C---:B------:R-:W-:Y:S02]  /*0170*/  IADD3.X R7, PT, PT, R11.reuse, UR13, RZ, P0, !PT ;  /* 0x0000000d0b077c10 */ /* 0x040fe400087fe4ff */
[----:B------:R-:W-:-:S04]  /*0180*/  IADD3.X R11, PT, PT, R11, UR15, RZ, P1, !PT ;  /* 0x0000000f0b0b7c10 */ /* 0x000fc80008ffe4ff */
[----:B------:R-:W2:Y:S04]  /*0190*/  LDG.E.64 R6, desc[UR4][R6.64] ;  /* 0x0000000406067981 */ /* 0x000ea8000c1e1b00 */
[----:B------:R-:W2:Y:S01]  /*01a0*/  LDG.E.64 R10, desc[UR4][R10.64] ;  /* 0x000000040a0a7981 */ /* 0x000ea2000c1e1b00 */
[----:B------:R-:W-:-:S05]  /*01b0*/  IADD3 R0, P0, PT, R12, R0, RZ ;  /* 0x000000000c007210 */ /* 0x000fca0007f1e0ff */
[----:B------:R-:W-:Y:S01]  /*01c0*/  IMAD.X R13, RZ, RZ, R13, P0 ;  /* 0x000000ffff0d7224 */ /* 0x000fe200000e060d */
[----:B------:R-:W-:-:S04]  /*01d0*/  ISETP.GE.U32.AND P0, PT, R0, UR8, PT ;  /* 0x0000000800007c0c */ /* 0x000fc8000bf06070 */
[----:B------:R-:W-:Y:S01]  /*01e0*/  ISETP.GE.U32.AND.EX P0, PT, R13, UR9, PT, P0 ;  /* 0x000000090d007c0c */ /* 0x000fe2000bf06100 */
[----:B--2---:R-:W-:-:S12]  /*01f0*/  DFMA R8, R6, R10, R8 ;  /* 0x0000000a0608722b */ /* 0x004fd80000000008 */
[----:B------:R-:W-:Y:S05]  /*0200*/  @!P0 BRA `(.L_x_11) ;  /* 0xfffffffc00c88947 */ /* 0x000fea000383ffff */
.L_x_10:
[----:B------:R-:W-:Y:S05]  /*0210*/  BSYNC.RECONVERGENT B0 ;  /* 0x0000000000007941 */ /* 0x000fea0003800200 */
.L_x_9:
[----:B-----5:R-:W-:Y:S01]  /*0220*/  DADD R6, R4, R8 ;  /* 0x0000000004067229 */ /* 0x020fe20000000008 */
[----:B------:R-:W-:Y:S09]  /*0230*/  YIELD ;  /* 0x0000000000007946 */ /* 0x000ff20003800000 */
[----:B------:R-:W2:Y:S02]  /*0240*/  ATOMG.E.CAS.64.STRONG.GPU PT, R6, [R2], R4, R6 ;  /* 0x00000004020673a9 */ /* 0x000ea400001ee506 */
[----:B--2---:R-:W-:Y:S01]  /*0250*/  ISETP.NE.U32.AND P0, PT, R4, R6, PT ;  /* 0x000000060400720c */ /* 0x004fe20003f05070 */
[----:B------:R-:W-:-:S03]  /*0260*/  IMAD.MOV.U32 R4, RZ, RZ, R6 ;  /* 0x000000ffff047224 */ /* 0x000fc600078e0006 */
[----:B------:R-:W-:Y:S01]  /*0270*/  ISETP.NE.AND.EX P0, PT, R5, R7, PT, P0 ;  /* 0x000000070500720c */ /* 0x000fe20003f05300 */
[----:B------:R-:W-:-:S12]  /*0280*/  IMAD.MOV.U32 R5, RZ, RZ, R7 ;  /* 0x000000ffff057224 */ /* 0x000fd800078e0007 */
[----:B------:R-:W-:Y:S05]  /*0290*/  @P0 BRA `(.L_x_9) ;  /* 0xfffffffc00e00947 */ /* 0x000fea000383ffff */
[----:B------:R-:W-:Y:S05]  /*02a0*/  EXIT ;  /* 0x000000000000794d */ /* 0x000fea0003800000 */
.L_x_12:
        /* <DEDUP_REMOVED lines=13> */
.L_x_18:


//--------------------- .text._Z16initializeArraysPdPKdS_S_m --------------------------
	.section	.text._Z16initializeArraysPdPKdS_S_m,"ax",@progbits
	.align	128
        .global         _Z16initializeArraysPdPKdS_S_m
        .type           _Z16initializeArraysPdPKdS_S_m,@function
        .size           _Z16initializeArraysPdPKdS_S_m,(.L_x_19 - _Z16initializeArraysPdPKdS_S_m)
        .other          _Z16initializeArraysPdPKdS_S_m,@"STO_CUDA_ENTRY STV_DEFAULT"
_Z16initializeArraysPdPKdS_S_m:
.text._Z16initializeArraysPdPKdS_S_m:
        /* <DEDUP_REMOVED lines=11> */
[----:B------:R-:W-:Y:S01]  /*00b0*/  BSSY.RECONVERGENT B0, `(.L_x_13) ;  /* 0x0000018000007945 */ /* 0x000fe20003800200 */
[----:B------:R-:W-:Y:S01]  /*00c0*/  IMAD.MOV.U32 R11, RZ, RZ, RZ ;  /* 0x000000ffff0b7224 */ /* 0x000fe200078e00ff */
[----:B------:R-:W0:Y:S01]  /*00d0*/  LDCU.64 UR4, c[0x0][0x358] ;  /* 0x00006b00ff0477ac */ /* 0x000e220008000a00 */
[----:B------:R-:W1:Y:S01]  /*00e0*/  LDCU.128 UR8, c[0x0][0x380] ;  /* 0x00007000ff0877ac */ /* 0x000e620008000c00 */
[----:B------:R-:W2:Y:S04]  /*00f0*/  LDCU.128 UR12, c[0x0][0x390] ;  /* 0x00007200ff0c77ac */ /* 0x000ea80008000c00 */
.L_x_14:
[C---:B---3--:R-:W-:Y:S01]  /*0100*/  IMAD.SHL.U32 R8, R0.reuse, 0x8, RZ ;  /* 0x0000000800087824 */ /* 0x048fe200078e00ff */
[----:B------:R-:W-:-:S04]  /*0110*/  SHF.L.U64.HI R9, R0, 0x3, R11 ;  /* 0x0000000300097819 */ /* 0x000fc8000001020b */
[C---:B-1----:R-:W-:Y:S02]  /*0120*/  IADD3 R4, P0, PT, R8.reuse, UR8, RZ ;  /* 0x0000000808047c10 */ /* 0x042fe4000ff1e0ff */
[----:B------:R-:W-:Y:S02]  /*0130*/  IADD3 R2, P1, PT, R8, UR10, RZ ;  /* 0x0000000a08027c10 */ /* 0x000fe4000ff3e0ff */
[C---:B------:R-:W-:Y:S02]  /*0140*/  IADD3.X R5, PT, PT, R9.reuse, UR9, RZ, P0, !PT ;  /* 0x0000000909057c10 */ /* 0x040fe400087fe4ff */
[----:B------:R-:W-:-:S03]  /*0150*/  IADD3.X R3, PT, PT, R9, UR11, RZ, P1, !PT ;  /* 0x0000000b09037c10 */ /* 0x000fc60008ffe4ff */
[----:B0-----:R3:W-:Y:S04]  /*0160*/  STG.E.64 desc[UR4][R4.64], RZ ;  /* 0x000000ff04007986 */ /* 0x0017e8000c101b04 */
[----:B------:R-:W4:Y:S01]  /*0170*/  LDG.E.64 R2, desc[UR4][R2.64] ;  /* 0x0000000402027981 */ /* 0x000f22000c1e1b00 */
[C---:B--2---:R-:W-:Y:S02]  /*0180*/  IADD3 R6, P0, PT, R8.reuse, UR12, RZ ;  /* 0x0000000c08067c10 */ /* 0x044fe4000ff1e0ff */
[----:B------:R-:W-:Y:S02]  /*0190*/  IADD3 R8, P1, PT, R8, UR14, RZ ;  /* 0x0000000e08087c10 */ /* 0x000fe4000ff3e0ff */
[C---:B------:R-:W-:Y:S02]  /*01a0*/  IADD3.X R7, PT, PT, R9.reuse, UR13, RZ, P0, !PT ;  /* 0x0000000d09077c10 */ /* 0x040fe400087fe4ff */
[----:B------:R-:W-:-:S02]  /*01b0*/  IADD3.X R9, PT, PT, R9, UR15, RZ, P1, !PT ;  /* 0x0000000f09097c10 */ /* 0x000fc40008ffe4ff */
[----:B------:R-:W-:-:S05]  /*01c0*/  IADD3 R0, P0, PT, R10, R0, RZ ;  /* 0x000000000a007210 */ /* 0x000fca0007f1e0ff */
[----:B------:R-:W-:Y:S01]  /*01d0*/  IMAD.X R11, RZ, RZ, R11, P0 ;  /* 0x000000ffff0b7224 */ /* 0x000fe200000e060b */
[----:B------:R-:W-:-:S04]  /*01e0*/  ISETP.GE.U32.AND P0, PT, R0, UR6, PT ;  /* 0x0000000600007c0c */ /* 0x000fc8000bf06070 */
[----:B------:R-:W-:Y:S01]  /*01f0*/  ISETP.GE.U32.AND.EX P0, PT, R11, UR7, PT, P0 ;  /* 0x000000070b007c0c */ /* 0x000fe2000bf06100 */
[----:B----4-:R3:W-:Y:S04]  /*0200*/  STG.E.64 desc[UR4][R6.64], R2 ;  /* 0x0000000206007986 */ /* 0x0107e8000c101b04 */
[----:B------:R3:W-:Y:S08]  /*0210*/  STG.E.64 desc[UR4][R8.64], R2 ;  /* 0x0000000208007986 */ /* 0x0007f0000c101b04 */
[----:B------:R-:W-:Y:S05]  /*0220*/  @!P0 BRA `(.L_x_14) ;  /* 0xfffffffc00b48947 */ /* 0x000fea000383ffff */
[----:B------:R-:W-:Y:S05]  /*0230*/  BSYNC.RECONVERGENT B0 ;  /* 0x0000000000007941 */ /* 0x000fea0003800200 */
.L_x_13:
[----:B------:R-:W-:Y:S05]  /*0240*/  EXIT ;  /* 0x000000000000794d */ /* 0x000fea0003800000 */
.L_x_15:
        /* <DEDUP_REMOVED lines=11> */
.L_x_19:


//--------------------- .nv.shared.reserved.0     --------------------------
	.section	.nv.shared.reserved.0,"aw",@nobits
	.weak		__nv_reservedSMEM_offset_0_alias
	.size		__nv_reservedSMEM_offset_0_alias, 0, 64
	.other		__nv_reservedSMEM_offset_0_alias,@"STO_CUDA_RESERVED_SHARED STV_DEFAULT"
__nv_reservedSMEM_offset_0_alias:
	.zero		0
	.zero		64


//--------------------- .nv.constant0._Z4gemvPKdS0_Pdmm --------------------------
	.section	.nv.constant0._Z4gemvPKdS0_Pdmm,"a",@progbits
	.sectionflags	@""
	.align	4
.nv.constant0._Z4gemvPKdS0_Pdmm:
	.zero		936


//--------------------- .nv.constant0._Z5axpbydPKddPdm --------------------------
	.section	.nv.constant0._Z5axpbydPKddPdm,"a",@progbits
	.sectionflags	@""
	.align	4
.nv.constant0._Z5axpbydPKddPdm:
	.zero		936


//--------------------- .nv.constant0._Z3dotPKdS0_Pdm --------------------------
	.section	.nv.constant0._Z3dotPKdS0_Pdm,"a",@progbits
	.sectionflags	@""
	.align	4
.nv.constant0._Z3dotPKdS0_Pdm:
	.zero		928


//--------------------- .nv.constant0._Z16initializeArraysPdPKdS_S_m --------------------------
	.section	.nv.constant0._Z16initializeArraysPdPKdS_S_m,"a",@progbits
	.sectionflags	@""
	.align	4
.nv.constant0._Z16initializeArraysPdPKdS_S_m:
	.zero		936


//--------------------- SYMBOLS --------------------------

	.type		.nv.reservedSmem.offset0,@object
	.size		.nv.reservedSmem.offset0,0x4
